//
// Generated by NVIDIA NVVM Compiler
//
// Compiler Build ID: CL-36424714
// Cuda compilation tools, release 13.0, V13.0.88
// Based on NVVM 20.0.0
//

.version 9.0
.target sm_100
.address_size 64

	// .globl	_Z33VectorAdditionUsingParallelBlocksPiS_S_

.visible .entry _Z33VectorAdditionUsingParallelBlocksPiS_S_(
	.param .u64 .ptr .align 1 _Z33VectorAdditionUsingParallelBlocksPiS_S__param_0,
	.param .u64 .ptr .align 1 _Z33VectorAdditionUsingParallelBlocksPiS_S__param_1,
	.param .u64 .ptr .align 1 _Z33VectorAdditionUsingParallelBlocksPiS_S__param_2
)
{
	.reg .b32 	%r<5>;
	.reg .b64 	%rd<11>;

	ld.param.u64 	%rd1, [_Z33VectorAdditionUsingParallelBlocksPiS_S__param_0];
	ld.param.u64 	%rd2, [_Z33VectorAdditionUsingParallelBlocksPiS_S__param_1];
	ld.param.u64 	%rd3, [_Z33VectorAdditionUsingParallelBlocksPiS_S__param_2];
	cvta.to.global.u64 	%rd4, %rd3;
	cvta.to.global.u64 	%rd5, %rd2;
	cvta.to.global.u64 	%rd6, %rd1;
	mov.u32 	%r1, %ctaid.x;
	mul.wide.u32 	%rd7, %r1, 4;
	add.s64 	%rd8, %rd6, %rd7;
	ld.global.u32 	%r2, [%rd8];
	add.s64 	%rd9, %rd5, %rd7;
	ld.global.u32 	%r3, [%rd9];
	add.s32 	%r4, %r3, %r2;
	add.s64 	%rd10, %rd4, %rd7;
	st.global.u32 	[%rd10], %r4;
	ret;

}


// ===== COMPILED SASS (sm_100) =====

	.target	sm_100

	.elftype	@"ET_EXEC"


//--------------------- .note.nv.tkinfo           --------------------------
	.section	.note.nv.tkinfo,"",@"SHT_NOTE"
	.sectionflags	@"SHF_NOTE_NV_TKINFO"
	.tkinfo
        /*0018*/ 	.word	0x00000002
        /*0030*/ 	.string	""
        /*0030*/ 	.string	"ptxas"
        /*0030*/ 	.string	"Cuda compilation tools, release 13.0, V13.0.88"
        /*0030*/ 	.string	"Build cuda_13.0.r13.0/compiler.36424714_0"
        /*0030*/ 	.string	"-arch sm_100 -m 64 "



//--------------------- .note.nv.cuinfo           --------------------------
	.section	.note.nv.cuinfo,"",@"SHT_NOTE"
	.sectionflags	@"SHF_NOTE_NV_CUINFO"
        /*0018*/ 	.short	0x0002
        /*001a*/ 	.short	0x0064
        /*001c*/ 	.short	0x0082
	.zero		2


//--------------------- .nv.info                  --------------------------
	.section	.nv.info,"",@"SHT_CUDA_INFO"
	.align	4


	//----- nvinfo : EIATTR_REGCOUNT
	.align		4
        /*0000*/ 	.byte	0x04, 0x2f
        /*0002*/ 	.short	(.L_1 - .L_0)
	.align		4
.L_0:
        /*0004*/ 	.word	index@(_Z33VectorAdditionUsingParallelBlocksPiS_S_)
        /*0008*/ 	.word	0x0000000c


	//----- nvinfo : EIATTR_FRAME_SIZE
	.align		4
.L_1:
        /*000c*/ 	.byte	0x04, 0x11
        /*000e*/ 	.short	(.L_3 - .L_2)
	.align		4
.L_2:
        /*0010*/ 	.word	index@(_Z33VectorAdditionUsingParallelBlocksPiS_S_)
        /*0014*/ 	.word	0x00000000


	//----- nvinfo : EIATTR_MIN_STACK_SIZE
	.align		4
.L_3:
        /*0018*/ 	.byte	0x04, 0x12
        /*001a*/ 	.short	(.L_5 - .L_4)
	.align		4
.L_4:
        /*001c*/ 	.word	index@(_Z33VectorAdditionUsingParallelBlocksPiS_S_)
        /*0020*/ 	.word	0x00000000
.L_5:


//--------------------- .nv.compat                --------------------------
	.section	.nv.compat,"",@"SHT_CUDA_COMPAT_INFO"
	.align	4
        /*0000*/ 	.byte	0x02, 0x09, 0x00, 0x00, 0x02, 0x02, 0x01, 0x00, 0x02, 0x05, 0x05, 0x00, 0x03, 0x07, 0x01, 0x01
        /*0010*/ 	.byte	0x02, 0x03, 0x00, 0x00, 0x02, 0x06, 0x01, 0x00, 0x04, 0x0b, 0x08, 0x00, 0x09, 0x00, 0x00, 0x00
        /*0020*/ 	.byte	0x00, 0x00, 0x00, 0x00


//--------------------- .nv.info._Z33VectorAdditionUsingParallelBlocksPiS_S_ --------------------------
	.section	.nv.info._Z33VectorAdditionUsingParallelBlocksPiS_S_,"",@"SHT_CUDA_INFO"
	.sectionflags	@""
	.align	4


	//----- nvinfo : EIATTR_CUDA_API_VERSION
	.align		4
        /*0000*/ 	.byte	0x04, 0x37
        /*0002*/ 	.short	(.L_7 - .L_6)
.L_6:
        /*0004*/ 	.word	0x00000082


	//----- nvinfo : EIATTR_KPARAM_INFO
	.align		4
.L_7:
        /*0008*/ 	.byte	0x04, 0x17
        /*000a*/ 	.short	(.L_9 - .L_8)
.L_8:
        /*000c*/ 	.word	0x00000000
        /*0010*/ 	.short	0x0002
        /*0012*/ 	.short	0x0010
        /*0014*/ 	.byte	0x00, 0xf5, 0x21, 0x00


	//----- nvinfo : EIATTR_KPARAM_INFO
	.align		4
.L_9:
        /*0018*/ 	.byte	0x04, 0x17
        /*001a*/ 	.short	(.L_11 - .L_10)
.L_10:
        /*001c*/ 	.word	0x00000000
        /*0020*/ 	.short	0x0001
        /*0022*/ 	.short	0x0008
        /*0024*/ 	.byte	0x00, 0xf5, 0x21, 0x00


	//----- nvinfo : EIATTR_KPARAM_INFO
	.align		4
.L_11:
        /*0028*/ 	.byte	0x04, 0x17
        /*002a*/ 	.short	(.L_13 - .L_12)
.L_12:
        /*002c*/ 	.word	0x00000000
        /*0030*/ 	.short	0x0000
        /*0032*/ 	.short	0x0000
        /*0034*/ 	.byte	0x00, 0xf5, 0x21, 0x00


	//----- nvinfo : EIATTR_SPARSE_MMA_MASK
	.align		4
.L_13:
        /*0038*/ 	.byte	0x03, 0x50
        /*003a*/ 	.short	0x0000


	//----- nvinfo : EIATTR_MAXREG_COUNT
	.align		4
        /*003c*/ 	.byte	0x03, 0x1b
        /*003e*/ 	.short	0x00ff


	//----- nvinfo : EIATTR_MERCURY_ISA_VERSION
	.align		4
        /*0040*/ 	.byte	0x03, 0x5f
        /*0042*/ 	.short	0x0101


	//----- nvinfo : EIATTR_VRC_CTA_INIT_COUNT
	.align		4
        /*0044*/ 	.byte	0x02, 0x4a
	.zero		1
	.zero		1


	//----- nvinfo : EIATTR_EXIT_INSTR_OFFSETS
	.align		4
        /*0048*/ 	.byte	0x04, 0x1c
        /*004a*/ 	.short	(.L_15 - .L_14)


	//   ....[0]....
.L_14:
        /*004c*/ 	.word	0x000000d0


	//----- nvinfo : EIATTR_CBANK_PARAM_SIZE
	.align		4
.L_15:
        /*0050*/ 	.byte	0x03, 0x19
        /*0052*/ 	.short	0x0018


	//----- nvinfo : EIATTR_PARAM_CBANK
	.align		4
        /*0054*/ 	.byte	0x04, 0x0a
        /*0056*/ 	.short	(.L_17 - .L_16)
	.align		4
.L_16:
        /*0058*/ 	.word	index@(.nv.constant0._Z33VectorAdditionUsingParallelBlocksPiS_S_)
        /*005c*/ 	.short	0x0380
        /*005e*/ 	.short	0x0018


	//----- nvinfo : EIATTR_SW_WAR
	.align		4
.L_17:
        /*0060*/ 	.byte	0x04, 0x36
        /*0062*/ 	.short	(.L_19 - .L_18)
.L_18:
        /*0064*/ 	.word	0x00000008
.L_19:


//--------------------- .nv.callgraph             --------------------------
	.section	.nv.callgraph,"",@"SHT_CUDA_CALLGRAPH"
	.align	4
	.sectionentsize	8
	.align		4
        /*0000*/ 	.word	0x00000000
	.align		4
        /*0004*/ 	.word	0xffffffff
	.align		4
        /*0008*/ 	.word	0x00000000
	.align		4
        /*000c*/ 	.word	0xfffffffe
	.align		4
        /*0010*/ 	.word	0x00000000
	.align		4
        /*0014*/ 	.word	0xfffffffd
	.align		4
        /*0018*/ 	.word	0x00000000
	.align		4
        /*001c*/ 	.word	0xfffffffc


//--------------------- .text._Z33VectorAdditionUsingParallelBlocksPiS_S_ --------------------------
	.section	.text._Z33VectorAdditionUsingParallelBlocksPiS_S_,"ax",@progbits
	.align	128
        .global         _Z33VectorAdditionUsingParallelBlocksPiS_S_
        .type           _Z33VectorAdditionUsingParallelBlocksPiS_S_,@function
        .size           _Z33VectorAdditionUsingParallelBlocksPiS_S_,(.L_x_1 - _Z33VectorAdditionUsingParallelBlocksPiS_S_)
        .other          _Z33VectorAdditionUsingParallelBlocksPiS_S_,@"STO_CUDA_ENTRY STV_DEFAULT"
_Z33VectorAdditionUsingParallelBlocksPiS_S_:
.text._Z33VectorAdditionUsingParallelBlocksPiS_S_:
[----:B------:R-:W-:Y:S01]  /*0000*/  LDC R1, c[0x0][0x37c] ;  /* 0x0000df00ff017b82 */ /* 0x000fe20000000800 */
[----:B------:R-:W0:Y:S07]  /*0010*/  S2R R9, SR_CTAID.X ;  /* 0x0000000000097919 */ /* 0x000e2e0000002500 */
[----:B------:R-:W0:Y:S01]  /*0020*/  LDC.64 R2, c[0x0][0x380] ;  /* 0x0000e000ff027b82 */ /* 0x000e220000000a00 */
[----:B------:R-:W1:Y:S07]  /*0030*/  LDCU.64 UR4, c[0x0][0x358] ;  /* 0x00006b00ff0477ac */ /* 0x000e6e0008000a00 */
[----:B------:R-:W2:Y:S08]  /*0040*/  LDC.64 R4, c[0x0][0x388] ;  /* 0x0000e200ff047b82 */ /* 0x000eb00000000a00 */
[----:B------:R-:W3:Y:S01]  /*0050*/  LDC.64 R6, c[0x0][0x390] ;  /* 0x0000e400ff067b82 */ /* 0x000ee20000000a00 */
[----:B0-----:R-:W-:-:S04]  /*0060*/  IMAD.WIDE.U32 R2, R9, 0x4, R2 ;  /* 0x0000000409027825 */ /* 0x001fc800078e0002 */
[C---:B--2---:R-:W-:Y:S02]  /*0070*/  IMAD.WIDE.U32 R4, R9.reuse, 0x4, R4 ;  /* 0x0000000409047825 */ /* 0x044fe400078e0004 */
[----:B-1----:R-:W2:Y:S04]  /*0080*/  LDG.E R2, desc[UR4][R2.64] ;  /* 0x0000000402027981 */ /* 0x002ea8000c1e1900 */
[----:B------:R-:W2:Y:S01]  /*0090*/  LDG.E R5, desc[UR4][R4.64] ;  /* 0x0000000404057981 */ /* 0x000ea2000c1e1900 */
[----:B---3--:R-:W-:Y:S01]  /*00a0*/  IMAD.WIDE.U32 R6, R9, 0x4, R6 ;  /* 0x0000000409067825 */ /* 0x008fe200078e0006 */
[----:B--2---:R-:W-:-:S05]  /*00b0*/  IADD3 R9, PT, PT, R2, R5, RZ ;  /* 0x0000000502097210 */ /* 0x004fca0007ffe0ff */
[----:B------:R-:W-:Y:S01]  /*00c0*/  STG.E desc[UR4][R6.64], R9 ;  /* 0x0000000906007986 */ /* 0x000fe2000c101904 */
[----:B------:R-:W-:Y:S05]  /*00d0*/  EXIT ;  /* 0x000000000000794d */ /* 0x000fea0003800000 */
.L_x_0:
[----:B------:R-:W-:-:S00]  /*00e0*/  BRA `(.L_x_0) ;  /* 0xfffffffc00fc7947 */ /* 0x000fc0000383ffff */
[----:B------:R-:W-:-:S00]  /*00f0*/  NOP ;  /* 0x0000000000007918 */ /* 0x000fc00000000000 */
        /* <DEDUP_REMOVED lines=8> */
.L_x_1:


//--------------------- .nv.shared.reserved.0     --------------------------
	.section	.nv.shared.reserved.0,"aw",@nobits
	.weak		__nv_reservedSMEM_offset_0_alias
	.size		__nv_reservedSMEM_offset_0_alias, 0, 64
	.other		__nv_reservedSMEM_offset_0_alias,@"STO_CUDA_RESERVED_SHARED STV_DEFAULT"
__nv_reservedSMEM_offset_0_alias:
	.zero		0
	.zero		64


//--------------------- .nv.constant0._Z33VectorAdditionUsingParallelBlocksPiS_S_ --------------------------
	.section	.nv.constant0._Z33VectorAdditionUsingParallelBlocksPiS_S_,"a",@progbits
	.sectionflags	@""
	.align	4
.nv.constant0._Z33VectorAdditionUsingParallelBlocksPiS_S_:
	.zero		920


//--------------------- SYMBOLS --------------------------

	.type		.nv.reservedSmem.offset0,@object
	.size		.nv.reservedSmem.offset0,0x4
